	.headerflags	@"EF_CUDA_TEXMODE_UNIFIED EF_CUDA_64BIT_ADDRESS EF_CUDA_ACCELERATORS EF_CUDA_SM90 EF_CUDA_VIRTUAL_SM(EF_CUDA_SM90)"
	.elftype	@"ET_EXEC"


//--------------------- .nv.info                  --------------------------
	.section	.nv.info,"",@"SHT_CUDA_INFO"
	.align	4


	//----- nvinfo : EIATTR_REGCOUNT
	.align		4
        /*0000*/ 	.byte	0x04, 0x2f
        /*0002*/ 	.short	(.L_3 - .L_2)
	.align		4
.L_2:
        /*0004*/ 	.word	index@(triton_poi_fused__native_batch_norm_legit_no_training_silu_34)
        /*0008*/ 	.word	0x00000017


	//----- nvinfo : EIATTR_MIN_STACK_SIZE
	.align		4
.L_3:
        /*000c*/ 	.byte	0x04, 0x12
        /*000e*/ 	.short	(.L_5 - .L_4)
	.align		4
.L_4:
        /*0010*/ 	.word	index@(triton_poi_fused__native_batch_norm_legit_no_training_silu_34)
        /*0014*/ 	.word	0x00000000


	//----- nvinfo : EIATTR_FRAME_SIZE
	.align		4
.L_5:
        /*0018*/ 	.byte	0x04, 0x11
        /*001a*/ 	.short	(.L_7 - .L_6)
	.align		4
.L_6:
        /*001c*/ 	.word	index@(triton_poi_fused__native_batch_norm_legit_no_training_silu_34)
        /*0020*/ 	.word	0x00000000


	//----- nvinfo : EIATTR_MIN_STACK_SIZE
	.align		4
.L_7:
        /*0024*/ 	.byte	0x04, 0x12
        /*0026*/ 	.short	(.L_9 - .L_8)
	.align		4
.L_8:
        /*0028*/ 	.word	index@(triton_poi_fused__native_batch_norm_legit_no_training_silu_34)
        /*002c*/ 	.word	0x00000000
.L_9:


//--------------------- .nv.info.triton_poi_fused__native_batch_norm_legit_no_training_silu_34 --------------------------
	.section	.nv.info.triton_poi_fused__native_batch_norm_legit_no_training_silu_34,"",@"SHT_CUDA_INFO"
	.sectionflags	@""
	.align	4


	//----- nvinfo : EIATTR_CUDA_API_VERSION
	.align		4
        /*0000*/ 	.byte	0x04, 0x37
        /*0002*/ 	.short	(.L_11 - .L_10)
.L_10:
        /*0004*/ 	.word	0x0000007c


	//----- nvinfo : EIATTR_KPARAM_INFO
	.align		4
.L_11:
        /*0008*/ 	.byte	0x04, 0x17
        /*000a*/ 	.short	(.L_13 - .L_12)
.L_12:
        /*000c*/ 	.word	0x00000000
        /*0010*/ 	.short	0x0006
        /*0012*/ 	.short	0x0030
        /*0014*/ 	.byte	0x00, 0xf0, 0x11, 0x00


	//----- nvinfo : EIATTR_KPARAM_INFO
	.align		4
.L_13:
        /*0018*/ 	.byte	0x04, 0x17
        /*001a*/ 	.short	(.L_15 - .L_14)
.L_14:
        /*001c*/ 	.word	0x00000000
        /*0020*/ 	.short	0x0005
        /*0022*/ 	.short	0x0028
        /*0024*/ 	.byte	0x00, 0xf4, 0x21, 0x00


	//----- nvinfo : EIATTR_KPARAM_INFO
	.align		4
.L_15:
        /*0028*/ 	.byte	0x04, 0x17
        /*002a*/ 	.short	(.L_17 - .L_16)
.L_16:
        /*002c*/ 	.word	0x00000000
        /*0030*/ 	.short	0x0004
        /*0032*/ 	.short	0x0020
        /*0034*/ 	.byte	0x00, 0xf4, 0x21, 0x00


	//----- nvinfo : EIATTR_KPARAM_INFO
	.align		4
.L_17:
        /*0038*/ 	.byte	0x04, 0x17
        /*003a*/ 	.short	(.L_19 - .L_18)
.L_18:
        /*003c*/ 	.word	0x00000000
        /*0040*/ 	.short	0x0003
        /*0042*/ 	.short	0x0018
        /*0044*/ 	.byte	0x00, 0xf4, 0x21, 0x00


	//----- nvinfo : EIATTR_KPARAM_INFO
	.align		4
.L_19:
        /*0048*/ 	.byte	0x04, 0x17
        /*004a*/ 	.short	(.L_21 - .L_20)
.L_20:
        /*004c*/ 	.word	0x00000000
        /*0050*/ 	.short	0x0002
        /*0052*/ 	.short	0x0010
        /*0054*/ 	.byte	0x00, 0xf4, 0x21, 0x00


	//----- nvinfo : EIATTR_KPARAM_INFO
	.align		4
.L_21:
        /*0058*/ 	.byte	0x04, 0x17
        /*005a*/ 	.short	(.L_23 - .L_22)
.L_22:
        /*005c*/ 	.word	0x00000000
        /*0060*/ 	.short	0x0001
        /*0062*/ 	.short	0x0008
        /*0064*/ 	.byte	0x00, 0xf4, 0x21, 0x00


	//----- nvinfo : EIATTR_KPARAM_INFO
	.align		4
.L_23:
        /*0068*/ 	.byte	0x04, 0x17
        /*006a*/ 	.short	(.L_25 - .L_24)
.L_24:
        /*006c*/ 	.word	0x00000000
        /*0070*/ 	.short	0x0000
        /*0072*/ 	.short	0x0000
        /*0074*/ 	.byte	0x00, 0xf4, 0x21, 0x00


	//----- nvinfo : EIATTR_SPARSE_MMA_MASK
	.align		4
.L_25:
        /*0078*/ 	.byte	0x03, 0x50
        /*007a*/ 	.short	0x0000


	//----- nvinfo : EIATTR_MAXREG_COUNT
	.align		4
        /*007c*/ 	.byte	0x03, 0x1b
        /*007e*/ 	.short	0x00ff


	//----- nvinfo : EIATTR_EXIT_INSTR_OFFSETS
	.align		4
        /*0080*/ 	.byte	0x04, 0x1c
        /*0082*/ 	.short	(.L_27 - .L_26)


	//   ....[0]....
.L_26:
        /*0084*/ 	.word	0x00000570


	//   ....[1]....
        /*0088*/ 	.word	0x00000590


	//----- nvinfo : EIATTR_REQNTID
	.align		4
.L_27:
        /*008c*/ 	.byte	0x04, 0x10
        /*008e*/ 	.short	(.L_29 - .L_28)
.L_28:
        /*0090*/ 	.word	0x00000080
        /*0094*/ 	.word	0x00000001
        /*0098*/ 	.word	0x00000001


	//----- nvinfo : EIATTR_CBANK_PARAM_SIZE
	.align		4
.L_29:
        /*009c*/ 	.byte	0x03, 0x19
        /*009e*/ 	.short	0x0034


	//----- nvinfo : EIATTR_PARAM_CBANK
	.align		4
        /*00a0*/ 	.byte	0x04, 0x0a
        /*00a2*/ 	.short	(.L_31 - .L_30)
	.align		4
.L_30:
        /*00a4*/ 	.word	index@(.nv.constant0.triton_poi_fused__native_batch_norm_legit_no_training_silu_34)
        /*00a8*/ 	.short	0x0210
        /*00aa*/ 	.short	0x0034


	//----- nvinfo : EIATTR_SW_WAR
	.align		4
.L_31:
        /*00ac*/ 	.byte	0x04, 0x36
        /*00ae*/ 	.short	(.L_33 - .L_32)
.L_32:
        /*00b0*/ 	.word	0x00000008
.L_33:


//--------------------- .nv.callgraph             --------------------------
	.section	.nv.callgraph,"",@"SHT_CUDA_CALLGRAPH"
	.align	4
	.sectionentsize	8
	.align		4
        /*0000*/ 	.word	0x00000000
	.align		4
        /*0004*/ 	.word	0xffffffff
	.align		4
        /*0008*/ 	.word	0x00000000
	.align		4
        /*000c*/ 	.word	0xfffffffe
	.align		4
        /*0010*/ 	.word	0x00000000
	.align		4
        /*0014*/ 	.word	0xfffffffd
	.align		4
        /*0018*/ 	.word	0x00000000
	.align		4
        /*001c*/ 	.word	0xfffffffc


//--------------------- .nv.constant4             --------------------------
	.section	.nv.constant4,"a",@progbits
	.align	8
	.align		8
.nv.constant4:
        /*0000*/ 	.dword	_$_str
	.align		8
        /*0008*/ 	.dword	_$_str_$_2


//--------------------- .text.triton_poi_fused__native_batch_norm_legit_no_training_silu_34 --------------------------
	.section	.text.triton_poi_fused__native_batch_norm_legit_no_training_silu_34,"ax",@progbits
	.align	128
        .global         triton_poi_fused__native_batch_norm_legit_no_training_silu_34
        .type           triton_poi_fused__native_batch_norm_legit_no_training_silu_34,@function
        .size           triton_poi_fused__native_batch_norm_legit_no_training_silu_34,(.L_x_1 - triton_poi_fused__native_batch_norm_legit_no_training_silu_34)
        .other          triton_poi_fused__native_batch_norm_legit_no_training_silu_34,@"STO_CUDA_ENTRY STV_DEFAULT"
triton_poi_fused__native_batch_norm_legit_no_training_silu_34:
.text.triton_poi_fused__native_batch_norm_legit_no_training_silu_34:
[----:B------:R-:W0:Y:S01]  /*0000*/  LDC R1, c[0x0][0x28] ;  /* 0x00000a00ff017b82 */ /* 0x000e220000000800 */
[----:B------:R-:W1:Y:S07]  /*0010*/  S2R R0, SR_TID.X ;  /* 0x0000000000007919 */ /* 0x000e6e0000002100 */
[----:B------:R-:W2:Y:S01]  /*0020*/  LDC.64 R8, c[0x0][0x228] ;  /* 0x00008a00ff087b82 */ /* 0x000ea20000000a00 */
[----:B------:R-:W-:Y:S01]  /*0030*/  ULDC.64 UR4, c[0x0][0x208] ;  /* 0x0000820000047ab9 */ /* 0x000fe20000000a00 */
[----:B------:R-:W3:Y:S06]  /*0040*/  S2R R3, SR_CTAID.X ;  /* 0x0000000000037919 */ /* 0x000eec0000002500 */
[----:B------:R-:W4:Y:S08]  /*0050*/  LDC.64 R14, c[0x0][0x220] ;  /* 0x00008800ff0e7b82 */ /* 0x000f300000000a00 */
[----:B------:R-:W5:Y:S08]  /*0060*/  LDC.64 R12, c[0x0][0x218] ;  /* 0x00008600ff0c7b82 */ /* 0x000f700000000a00 */
[----:B------:R-:W5:Y:S01]  /*0070*/  LDC.64 R16, c[0x0][0x230] ;  /* 0x00008c00ff107b82 */ /* 0x000f620000000a00 */
[----:B-1----:R-:W-:-:S07]  /*0080*/  SHF.L.U32 R0, R0, 0x1, RZ ;  /* 0x0000000100007819 */ /* 0x002fce00000006ff */
[----:B------:R-:W1:Y:S01]  /*0090*/  LDC.64 R18, c[0x0][0x238] ;  /* 0x00008e00ff127b82 */ /* 0x000e620000000a00 */
[----:B------:R-:W-:-:S04]  /*00a0*/  LOP3.LUT R0, R0, 0xfe, RZ, 0xc0, !PT ;  /* 0x000000fe00007812 */ /* 0x000fc800078ec0ff */
[----:B---3--:R-:W-:-:S04]  /*00b0*/  LEA R0, R3, R0, 0x8 ;  /* 0x0000000003007211 */ /* 0x008fc800078e40ff */
[C---:B------:R-:W-:Y:S01]  /*00c0*/  ISETP.GE.AND P0, PT, R0.reuse, 0x1800, PT ;  /* 0x000018000000780c */ /* 0x040fe20003f06270 */
[----:B------:R-:W-:-:S05]  /*00d0*/  IMAD.HI R2, R0, 0x2aaaaaab, RZ ;  /* 0x2aaaaaab00027827 */ /* 0x000fca00078e02ff */
[----:B------:R-:W-:-:S04]  /*00e0*/  SHF.R.U32.HI R3, RZ, 0x1f, R2 ;  /* 0x0000001fff037819 */ /* 0x000fc80000011602 */
[----:B------:R-:W-:-:S05]  /*00f0*/  LEA.HI R3, R2, R3, RZ, 0x18 ;  /* 0x0000000302037211 */ /* 0x000fca00078fc0ff */
[----:B------:R-:W-:Y:S01]  /*0100*/  IMAD R11, R3, -0x600, R0 ;  /* 0xfffffa00030b7824 */ /* 0x000fe200078e0200 */
[----:B------:R-:W-:-:S03]  /*0110*/  CS2R R2, SRZ ;  /* 0x0000000000027805 */ /* 0x000fc6000001ff00 */
[----:B--2---:R-:W-:-:S05]  /*0120*/  IMAD.WIDE R8, R11, 0x4, R8 ;  /* 0x000000040b087825 */ /* 0x004fca00078e0208 */
[----:B------:R2:W3:Y:S01]  /*0130*/  @!P0 LDG.E.EL.64 R2, desc[UR4][R8.64] ;  /* 0x0000000408028981 */ /* 0x0004e2000c2e1b00 */
[----:B------:R-:W-:Y:S02]  /*0140*/  CS2R R4, SRZ ;  /* 0x0000000000047805 */ /* 0x000fe4000001ff00 */
[----:B------:R-:W-:Y:S01]  /*0150*/  CS2R R6, SRZ ;  /* 0x0000000000067805 */ /* 0x000fe2000001ff00 */
[----:B----4-:R-:W-:-:S04]  /*0160*/  IMAD.WIDE R14, R11, 0x4, R14 ;  /* 0x000000040b0e7825 */ /* 0x010fc800078e020e */
[----:B-----5:R-:W-:Y:S01]  /*0170*/  IMAD.WIDE R12, R0, 0x4, R12 ;  /* 0x00000004000c7825 */ /* 0x020fe200078e020c */
[----:B------:R4:W5:Y:S01]  /*0180*/  @!P0 LDG.E.EL.64 R4, desc[UR4][R14.64] ;  /* 0x000000040e048981 */ /* 0x000962000c2e1b00 */
[----:B--2---:R-:W-:Y:S02]  /*0190*/  CS2R R8, SRZ ;  /* 0x0000000000087805 */ /* 0x004fe4000001ff00 */
[C---:B0-----:R-:W-:Y:S01]  /*01a0*/  IMAD.WIDE R16, R11.reuse, 0x4, R16 ;  /* 0x000000040b107825 */ /* 0x041fe200078e0210 */
[----:B------:R0:W5:Y:S03]  /*01b0*/  @!P0 LDG.E.64 R6, desc[UR4][R12.64] ;  /* 0x000000040c068981 */ /* 0x000166000c1e1b00 */
[----:B-1----:R-:W-:Y:S01]  /*01c0*/  IMAD.WIDE R18, R11, 0x4, R18 ;  /* 0x000000040b127825 */ /* 0x002fe200078e0212 */
[----:B------:R-:W-:-:S04]  /*01d0*/  CS2R R10, SRZ ;  /* 0x00000000000a7805 */ /* 0x000fc8000001ff00 */
[----:B------:R-:W2:Y:S04]  /*01e0*/  @!P0 LDG.E.EL.64 R8, desc[UR4][R18.64] ;  /* 0x0000000412088981 */ /* 0x000ea8000c2e1b00 */
[----:B------:R-:W2:Y:S01]  /*01f0*/  @!P0 LDG.E.EL.64 R10, desc[UR4][R16.64] ;  /* 0x00000004100a8981 */ /* 0x000ea2000c2e1b00 */
[----:B---3--:R-:W-:Y:S01]  /*0200*/  FADD R2, R2, 0.0010000000474974513054 ;  /* 0x3a83126f02027421 */ /* 0x008fe20000000000 */
[----:B------:R-:W-:-:S03]  /*0210*/  FADD R3, R3, 0.0010000000474974513054 ;  /* 0x3a83126f03037421 */ /* 0x000fc60000000000 */
[----:B------:R-:W1:Y:S08]  /*0220*/  MUFU.SQRT R20, R2 ;  /* 0x0000000200147308 */ /* 0x000e700000002000 */
[----:B----4-:R-:W3:Y:S01]  /*0230*/  MUFU.SQRT R14, R3 ;  /* 0x00000003000e7308 */ /* 0x010ee20000002000 */
[C---:B-1----:R-:W-:Y:S02]  /*0240*/  FSETP.GT.AND P1, PT, R20.reuse, 8.50705917302346158658e+37, PT ;  /* 0x7e8000001400780b */ /* 0x042fe40003f24000 */
[----:B------:R-:W-:-:S02]  /*0250*/  FSETP.GEU.AND P3, PT, R20, 1.175494350822287508e-38, PT ;  /* 0x008000001400780b */ /* 0x000fc40003f6e000 */
[C---:B---3--:R-:W-:Y:S02]  /*0260*/  FSETP.GT.AND P2, PT, R14.reuse, 8.50705917302346158658e+37, PT ;  /* 0x7e8000000e00780b */ /* 0x048fe40003f44000 */
[----:B------:R-:W-:-:S07]  /*0270*/  FSETP.GEU.AND P4, PT, R14, 1.175494350822287508e-38, PT ;  /* 0x008000000e00780b */ /* 0x000fce0003f8e000 */
[----:B------:R-:W-:Y:S01]  /*0280*/  @P1 FMUL R20, R20, 0.25 ;  /* 0x3e80000014141820 */ /* 0x000fe20000400000 */
[----:B------:R-:W-:-:S03]  /*0290*/  HFMA2.MMA R2, -RZ, RZ, 1.625, 0 ;  /* 0x3e800000ff027435 */ /* 0x000fc600000001ff */
[----:B------:R-:W-:Y:S01]  /*02a0*/  @!P3 FMUL R20, R20, 16777216 ;  /* 0x4b8000001414b820 */ /* 0x000fe20000400000 */
[----:B------:R-:W-:-:S05]  /*02b0*/  @P2 FMUL R14, R14, 0.25 ;  /* 0x3e8000000e0e2820 */ /* 0x000fca0000400000 */
[----:B------:R-:W1:Y:S01]  /*02c0*/  MUFU.RCP R20, R20 ;  /* 0x0000001400147308 */ /* 0x000e620000001000 */
[----:B------:R-:W-:Y:S01]  /*02d0*/  @!P4 FMUL R14, R14, 16777216 ;  /* 0x4b8000000e0ec820 */ /* 0x000fe20000400000 */
[----:B------:R-:W-:-:S06]  /*02e0*/  FSEL R3, R2, 1, P1 ;  /* 0x3f80000002037808 */ /* 0x000fcc0000800000 */
[----:B------:R-:W3:Y:S01]  /*02f0*/  MUFU.RCP R14, R14 ;  /* 0x0000000e000e7308 */ /* 0x000ee20000001000 */
[----:B------:R-:W-:Y:S01]  /*0300*/  @!P3 FMUL R3, R3, 16777216 ;  /* 0x4b8000000303b820 */ /* 0x000fe20000400000 */
[----:B0-----:R-:W-:Y:S01]  /*0310*/  FSEL R13, R2, 1, P2 ;  /* 0x3f800000020d7808 */ /* 0x001fe20001000000 */
[----:B-----5:R-:W-:Y:S02]  /*0320*/  FADD R4, -R4, R6 ;  /* 0x0000000604047221 */ /* 0x020fe40000000100 */
[----:B-1----:R-:W-:Y:S02]  /*0330*/  FMUL R3, R20, R3 ;  /* 0x0000000314037220 */ /* 0x002fe40000400000 */
[----:B------:R-:W-:Y:S01]  /*0340*/  @!P4 FMUL R13, R13, 16777216 ;  /* 0x4b8000000d0dc820 */ /* 0x000fe20000400000 */
[----:B------:R-:W-:Y:S01]  /*0350*/  FADD R5, -R5, R7 ;  /* 0x0000000705057221 */ /* 0x000fe20000000100 */
[----:B------:R-:W-:Y:S02]  /*0360*/  FMUL R3, R4, R3 ;  /* 0x0000000304037220 */ /* 0x000fe40000400000 */
[----:B---3--:R-:W-:-:S02]  /*0370*/  FMUL R4, R14, R13 ;  /* 0x0000000d0e047220 */ /* 0x008fc40000400000 */
[----:B--2---:R-:W-:Y:S02]  /*0380*/  FFMA R8, R3, R10, R8 ;  /* 0x0000000a03087223 */ /* 0x004fe40000000008 */
[----:B------:R-:W-:Y:S02]  /*0390*/  FMUL R4, R5, R4 ;  /* 0x0000000405047220 */ /* 0x000fe40000400000 */
[----:B------:R-:W-:Y:S02]  /*03a0*/  FADD R3, RZ, -R8 ;  /* 0x80000008ff037221 */ /* 0x000fe40000000000 */
[----:B------:R-:W-:Y:S02]  /*03b0*/  FFMA R9, R4, R11, R9 ;  /* 0x0000000b04097223 */ /* 0x000fe40000000009 */
[----:B------:R-:W-:Y:S02]  /*03c0*/  FMUL R4, R3, 1.4426950216293334961 ;  /* 0x3fb8aa3b03047820 */ /* 0x000fe40000400000 */
[----:B------:R-:W-:-:S04]  /*03d0*/  FADD R3, RZ, -R9 ;  /* 0x80000009ff037221 */ /* 0x000fc80000000000 */
[----:B------:R-:W-:Y:S01]  /*03e0*/  FMUL R6, R3, 1.4426950216293334961 ;  /* 0x3fb8aa3b03067820 */ /* 0x000fe20000400000 */
[----:B------:R-:W-:-:S04]  /*03f0*/  FSETP.GEU.AND P1, PT, R4, -126, PT ;  /* 0xc2fc00000400780b */ /* 0x000fc80003f2e000 */
[----:B------:R-:W-:-:S09]  /*0400*/  FSETP.GEU.AND P2, PT, R6, -126, PT ;  /* 0xc2fc00000600780b */ /* 0x000fd20003f4e000 */
[----:B------:R-:W-:-:S04]  /*0410*/  @!P1 FMUL R4, R4, 0.5 ;  /* 0x3f00000004049820 */ /* 0x000fc80000400000 */
[----:B------:R-:W-:Y:S01]  /*0420*/  @!P2 FMUL R6, R6, 0.5 ;  /* 0x3f0000000606a820 */ /* 0x000fe20000400000 */
[----:B------:R-:W0:Y:S08]  /*0430*/  MUFU.EX2 R3, R4 ;  /* 0x0000000400037308 */ /* 0x000e300000000800 */
[----:B------:R-:W1:Y:S01]  /*0440*/  MUFU.EX2 R5, R6 ;  /* 0x0000000600057308 */ /* 0x000e620000000800 */
[----:B0-----:R-:W-:-:S04]  /*0450*/  @!P1 FMUL R3, R3, R3 ;  /* 0x0000000303039220 */ /* 0x001fc80000400000 */
[----:B------:R-:W-:Y:S01]  /*0460*/  FADD R7, R3, 1 ;  /* 0x3f80000003077421 */ /* 0x000fe20000000000 */
[----:B-1----:R-:W-:-:S04]  /*0470*/  @!P2 FMUL R5, R5, R5 ;  /* 0x000000050505a220 */ /* 0x002fc80000400000 */
[----:B------:R-:W-:Y:S01]  /*0480*/  FADD R10, R5, 1 ;  /* 0x3f800000050a7421 */ /* 0x000fe20000000000 */
[----:B------:R-:W-:Y:S01]  /*0490*/  FSETP.GT.AND P1, PT, R7, 8.50705917302346158658e+37, PT ;  /* 0x7e8000000700780b */ /* 0x000fe20003f24000 */
[----:B------:R-:W0:Y:S03]  /*04a0*/  LDC.64 R4, c[0x0][0x210] ;  /* 0x00008400ff047b82 */ /* 0x000e260000000a00 */
[----:B------:R-:W-:-:S09]  /*04b0*/  FSETP.GT.AND P2, PT, R10, 8.50705917302346158658e+37, PT ;  /* 0x7e8000000a00780b */ /* 0x000fd20003f44000 */
[----:B------:R-:W-:-:S04]  /*04c0*/  @P1 FMUL R7, R7, 0.25 ;  /* 0x3e80000007071820 */ /* 0x000fc80000400000 */
[----:B------:R-:W-:Y:S02]  /*04d0*/  @P2 FMUL R10, R10, 0.25 ;  /* 0x3e8000000a0a2820 */ /* 0x000fe40000400000 */
[----:B------:R-:W1:Y:S08]  /*04e0*/  MUFU.RCP R7, R7 ;  /* 0x0000000700077308 */ /* 0x000e700000001000 */
[----:B------:R-:W2:Y:S01]  /*04f0*/  MUFU.RCP R10, R10 ;  /* 0x0000000a000a7308 */ /* 0x000ea20000001000 */
[----:B------:R-:W-:-:S02]  /*0500*/  FSEL R6, R2, 1, P1 ;  /* 0x3f80000002067808 */ /* 0x000fc40000800000 */
[----:B------:R-:W-:-:S03]  /*0510*/  FSEL R3, R2, 1, P2 ;  /* 0x3f80000002037808 */ /* 0x000fc60001000000 */
[----:B-1----:R-:W-:-:S04]  /*0520*/  FMUL R11, R7, R6 ;  /* 0x00000006070b7220 */ /* 0x002fc80000400000 */
[----:B------:R-:W-:Y:S01]  /*0530*/  FMUL R8, R8, R11 ;  /* 0x0000000b08087220 */ /* 0x000fe20000400000 */
[----:B--2---:R-:W-:Y:S01]  /*0540*/  FMUL R6, R10, R3 ;  /* 0x000000030a067220 */ /* 0x004fe20000400000 */
[----:B0-----:R-:W-:-:S04]  /*0550*/  IMAD.WIDE R2, R0, 0x4, R4 ;  /* 0x0000000400027825 */ /* 0x001fc800078e0204 */
[----:B------:R-:W-:Y:S01]  /*0560*/  FMUL R9, R9, R6 ;  /* 0x0000000609097220 */ /* 0x000fe20000400000 */
[----:B------:R-:W-:Y:S06]  /*0570*/  @P0 EXIT ;  /* 0x000000000000094d */ /* 0x000fec0003800000 */
[----:B------:R-:W-:Y:S01]  /*0580*/  STG.E.64 desc[UR4][R2.64], R8 ;  /* 0x0000000802007986 */ /* 0x000fe2000c101b04 */
[----:B------:R-:W-:Y:S05]  /*0590*/  EXIT ;  /* 0x000000000000794d */ /* 0x000fea0003800000 */
.L_x_0:
[----:B------:R-:W-:-:S00]  /*05a0*/  BRA `(.L_x_0) ;  /* 0xfffffffc00fc7947 */ /* 0x000fc0000383ffff */
[----:B------:R-:W-:-:S00]  /*05b0*/  NOP ;  /* 0x0000000000007918 */ /* 0x000fc00000000000 */
        /* <DEDUP_REMOVED lines=12> */
.L_x_1:


//--------------------- .nv.global.init           --------------------------
	.section	.nv.global.init,"aw",@progbits
.nv.global.init:
	.type		_$_str,@object
	.size		_$_str,(_$_str_$_2 - _$_str)
_$_str:
        /*0000*/ 	.byte	0x5f, 0x5f, 0x43, 0x55, 0x44, 0x41, 0x5f, 0x46, 0x54, 0x5a, 0x00
	.type		_$_str_$_2,@object
	.size		_$_str_$_2,(.L_1 - _$_str_$_2)
_$_str_$_2:
        /*000b*/ 	.byte	0x5f, 0x5f, 0x43, 0x55, 0x44, 0x41, 0x5f, 0x50, 0x52, 0x45, 0x43, 0x5f, 0x53, 0x51, 0x52, 0x54
        /*001b*/ 	.byte	0x00
.L_1:


//--------------------- .nv.constant0.triton_poi_fused__native_batch_norm_legit_no_training_silu_34 --------------------------
	.section	.nv.constant0.triton_poi_fused__native_batch_norm_legit_no_training_silu_34,"a",@progbits
	.sectionflags	@""
	.align	4
.nv.constant0.triton_poi_fused__native_batch_norm_legit_no_training_silu_34:
	.zero		580
